	.headerflags	@"EF_CUDA_TEXMODE_UNIFIED EF_CUDA_64BIT_ADDRESS EF_CUDA_ACCELERATORS EF_CUDA_SM90 EF_CUDA_VIRTUAL_SM(EF_CUDA_SM90)"
	.elftype	@"ET_EXEC"


//--------------------- .nv.info                  --------------------------
	.section	.nv.info,"",@"SHT_CUDA_INFO"
	.align	4


	//----- nvinfo : EIATTR_REGCOUNT
	.align		4
        /*0000*/ 	.byte	0x04, 0x2f
        /*0002*/ 	.short	(.L_3 - .L_2)
	.align		4
.L_2:
        /*0004*/ 	.word	index@(triton_poi_fused__native_batch_norm_legit_no_training_convolution_relu_8)
        /*0008*/ 	.word	0x00000016


	//----- nvinfo : EIATTR_MIN_STACK_SIZE
	.align		4
.L_3:
        /*000c*/ 	.byte	0x04, 0x12
        /*000e*/ 	.short	(.L_5 - .L_4)
	.align		4
.L_4:
        /*0010*/ 	.word	index@(triton_poi_fused__native_batch_norm_legit_no_training_convolution_relu_8)
        /*0014*/ 	.word	0x00000000


	//----- nvinfo : EIATTR_FRAME_SIZE
	.align		4
.L_5:
        /*0018*/ 	.byte	0x04, 0x11
        /*001a*/ 	.short	(.L_7 - .L_6)
	.align		4
.L_6:
        /*001c*/ 	.word	index@(triton_poi_fused__native_batch_norm_legit_no_training_convolution_relu_8)
        /*0020*/ 	.word	0x00000000


	//----- nvinfo : EIATTR_MIN_STACK_SIZE
	.align		4
.L_7:
        /*0024*/ 	.byte	0x04, 0x12
        /*0026*/ 	.short	(.L_9 - .L_8)
	.align		4
.L_8:
        /*0028*/ 	.word	index@(triton_poi_fused__native_batch_norm_legit_no_training_convolution_relu_8)
        /*002c*/ 	.word	0x00000000
.L_9:


//--------------------- .nv.info.triton_poi_fused__native_batch_norm_legit_no_training_convolution_relu_8 --------------------------
	.section	.nv.info.triton_poi_fused__native_batch_norm_legit_no_training_convolution_relu_8,"",@"SHT_CUDA_INFO"
	.sectionflags	@""
	.align	4


	//----- nvinfo : EIATTR_CUDA_API_VERSION
	.align		4
        /*0000*/ 	.byte	0x04, 0x37
        /*0002*/ 	.short	(.L_11 - .L_10)
.L_10:
        /*0004*/ 	.word	0x0000007c


	//----- nvinfo : EIATTR_KPARAM_INFO
	.align		4
.L_11:
        /*0008*/ 	.byte	0x04, 0x17
        /*000a*/ 	.short	(.L_13 - .L_12)
.L_12:
        /*000c*/ 	.word	0x00000000
        /*0010*/ 	.short	0x0007
        /*0012*/ 	.short	0x0038
        /*0014*/ 	.byte	0x00, 0xf0, 0x11, 0x00


	//----- nvinfo : EIATTR_KPARAM_INFO
	.align		4
.L_13:
        /*0018*/ 	.byte	0x04, 0x17
        /*001a*/ 	.short	(.L_15 - .L_14)
.L_14:
        /*001c*/ 	.word	0x00000000
        /*0020*/ 	.short	0x0006
        /*0022*/ 	.short	0x0030
        /*0024*/ 	.byte	0x00, 0xf4, 0x21, 0x00


	//----- nvinfo : EIATTR_KPARAM_INFO
	.align		4
.L_15:
        /*0028*/ 	.byte	0x04, 0x17
        /*002a*/ 	.short	(.L_17 - .L_16)
.L_16:
        /*002c*/ 	.word	0x00000000
        /*0030*/ 	.short	0x0005
        /*0032*/ 	.short	0x0028
        /*0034*/ 	.byte	0x00, 0xf4, 0x21, 0x00


	//----- nvinfo : EIATTR_KPARAM_INFO
	.align		4
.L_17:
        /*0038*/ 	.byte	0x04, 0x17
        /*003a*/ 	.short	(.L_19 - .L_18)
.L_18:
        /*003c*/ 	.word	0x00000000
        /*0040*/ 	.short	0x0004
        /*0042*/ 	.short	0x0020
        /*0044*/ 	.byte	0x00, 0xf4, 0x21, 0x00


	//----- nvinfo : EIATTR_KPARAM_INFO
	.align		4
.L_19:
        /*0048*/ 	.byte	0x04, 0x17
        /*004a*/ 	.short	(.L_21 - .L_20)
.L_20:
        /*004c*/ 	.word	0x00000000
        /*0050*/ 	.short	0x0003
        /*0052*/ 	.short	0x0018
        /*0054*/ 	.byte	0x00, 0xf4, 0x21, 0x00


	//----- nvinfo : EIATTR_KPARAM_INFO
	.align		4
.L_21:
        /*0058*/ 	.byte	0x04, 0x17
        /*005a*/ 	.short	(.L_23 - .L_22)
.L_22:
        /*005c*/ 	.word	0x00000000
        /*0060*/ 	.short	0x0002
        /*0062*/ 	.short	0x0010
        /*0064*/ 	.byte	0x00, 0xf4, 0x21, 0x00


	//----- nvinfo : EIATTR_KPARAM_INFO
	.align		4
.L_23:
        /*0068*/ 	.byte	0x04, 0x17
        /*006a*/ 	.short	(.L_25 - .L_24)
.L_24:
        /*006c*/ 	.word	0x00000000
        /*0070*/ 	.short	0x0001
        /*0072*/ 	.short	0x0008
        /*0074*/ 	.byte	0x00, 0xf4, 0x21, 0x00


	//----- nvinfo : EIATTR_KPARAM_INFO
	.align		4
.L_25:
        /*0078*/ 	.byte	0x04, 0x17
        /*007a*/ 	.short	(.L_27 - .L_26)
.L_26:
        /*007c*/ 	.word	0x00000000
        /*0080*/ 	.short	0x0000
        /*0082*/ 	.short	0x0000
        /*0084*/ 	.byte	0x00, 0xf4, 0x21, 0x00


	//----- nvinfo : EIATTR_SPARSE_MMA_MASK
	.align		4
.L_27:
        /*0088*/ 	.byte	0x03, 0x50
        /*008a*/ 	.short	0x0000


	//----- nvinfo : EIATTR_MAXREG_COUNT
	.align		4
        /*008c*/ 	.byte	0x03, 0x1b
        /*008e*/ 	.short	0x00ff


	//----- nvinfo : EIATTR_EXIT_INSTR_OFFSETS
	.align		4
        /*0090*/ 	.byte	0x04, 0x1c
        /*0092*/ 	.short	(.L_29 - .L_28)


	//   ....[0]....
.L_28:
        /*0094*/ 	.word	0x000003b0


	//----- nvinfo : EIATTR_REQNTID
	.align		4
.L_29:
        /*0098*/ 	.byte	0x04, 0x10
        /*009a*/ 	.short	(.L_31 - .L_30)
.L_30:
        /*009c*/ 	.word	0x00000100
        /*00a0*/ 	.word	0x00000001
        /*00a4*/ 	.word	0x00000001


	//----- nvinfo : EIATTR_CBANK_PARAM_SIZE
	.align		4
.L_31:
        /*00a8*/ 	.byte	0x03, 0x19
        /*00aa*/ 	.short	0x003c


	//----- nvinfo : EIATTR_PARAM_CBANK
	.align		4
        /*00ac*/ 	.byte	0x04, 0x0a
        /*00ae*/ 	.short	(.L_33 - .L_32)
	.align		4
.L_32:
        /*00b0*/ 	.word	index@(.nv.constant0.triton_poi_fused__native_batch_norm_legit_no_training_convolution_relu_8)
        /*00b4*/ 	.short	0x0210
        /*00b6*/ 	.short	0x003c


	//----- nvinfo : EIATTR_SW_WAR
	.align		4
.L_33:
        /*00b8*/ 	.byte	0x04, 0x36
        /*00ba*/ 	.short	(.L_35 - .L_34)
.L_34:
        /*00bc*/ 	.word	0x00000008
.L_35:


//--------------------- .nv.callgraph             --------------------------
	.section	.nv.callgraph,"",@"SHT_CUDA_CALLGRAPH"
	.align	4
	.sectionentsize	8
	.align		4
        /*0000*/ 	.word	0x00000000
	.align		4
        /*0004*/ 	.word	0xffffffff
	.align		4
        /*0008*/ 	.word	0x00000000
	.align		4
        /*000c*/ 	.word	0xfffffffe
	.align		4
        /*0010*/ 	.word	0x00000000
	.align		4
        /*0014*/ 	.word	0xfffffffd
	.align		4
        /*0018*/ 	.word	0x00000000
	.align		4
        /*001c*/ 	.word	0xfffffffc


//--------------------- .nv.constant4             --------------------------
	.section	.nv.constant4,"a",@progbits
	.align	8
	.align		8
.nv.constant4:
        /*0000*/ 	.dword	_$_str
	.align		8
        /*0008*/ 	.dword	_$_str_$_2


//--------------------- .text.triton_poi_fused__native_batch_norm_legit_no_training_convolution_relu_8 --------------------------
	.section	.text.triton_poi_fused__native_batch_norm_legit_no_training_convolution_relu_8,"ax",@progbits
	.align	128
        .global         triton_poi_fused__native_batch_norm_legit_no_training_convolution_relu_8
        .type           triton_poi_fused__native_batch_norm_legit_no_training_convolution_relu_8,@function
        .size           triton_poi_fused__native_batch_norm_legit_no_training_convolution_relu_8,(.L_x_1 - triton_poi_fused__native_batch_norm_legit_no_training_convolution_relu_8)
        .other          triton_poi_fused__native_batch_norm_legit_no_training_convolution_relu_8,@"STO_CUDA_ENTRY STV_DEFAULT"
triton_poi_fused__native_batch_norm_legit_no_training_convolution_relu_8:
.text.triton_poi_fused__native_batch_norm_legit_no_training_convolution_relu_8:
[----:B------:R-:W-:Y:S01]  /*0000*/  LDC R1, c[0x0][0x28] ;  /* 0x00000a00ff017b82 */ /* 0x000fe20000000800 */
[----:B------:R-:W1:Y:S07]  /*0010*/  S2R R0, SR_TID.X ;  /* 0x0000000000007919 */ /* 0x000e6e0000002100 */
[----:B------:R-:W2:Y:S01]  /*0020*/  LDC.64 R14, c[0x0][0x228] ;  /* 0x00008a00ff0e7b82 */ /* 0x000ea20000000a00 */
[----:B------:R-:W-:Y:S01]  /*0030*/  ULDC.64 UR4, c[0x0][0x208] ;  /* 0x0000820000047ab9 */ /* 0x000fe20000000a00 */
[----:B------:R-:W3:Y:S06]  /*0040*/  S2R R5, SR_CTAID.X ;  /* 0x0000000000057919 */ /* 0x000eec0000002500 */
[----:B------:R-:W4:Y:S08]  /*0050*/  LDC.64 R10, c[0x0][0x218] ;  /* 0x00008600ff0a7b82 */ /* 0x000f300000000a00 */
[----:B------:R-:W5:Y:S08]  /*0060*/  LDC.64 R12, c[0x0][0x220] ;  /* 0x00008800ff0c7b82 */ /* 0x000f700000000a00 */
[----:B------:R-:W5:Y:S01]  /*0070*/  LDC.64 R16, c[0x0][0x230] ;  /* 0x00008c00ff107b82 */ /* 0x000f620000000a00 */
[----:B-1----:R-:W-:-:S02]  /*0080*/  SHF.L.U32 R0, R0, 0x1, RZ ;  /* 0x0000000100007819 */ /* 0x002fc400000006ff */
[----:B---3--:R-:W-:Y:S02]  /*0090*/  SHF.R.S32.HI R3, RZ, 0x16, R5 ;  /* 0x00000016ff037819 */ /* 0x008fe40000011405 */
[----:B------:R-:W-:Y:S02]  /*00a0*/  LOP3.LUT R0, R0, 0x1fe, RZ, 0xc0, !PT ;  /* 0x000001fe00007812 */ /* 0x000fe400078ec0ff */
[----:B------:R-:W-:Y:S02]  /*00b0*/  SGXT R3, R3, 0x1 ;  /* 0x000000010303781a */ /* 0x000fe40000000200 */
[----:B------:R-:W-:Y:S02]  /*00c0*/  LEA R0, R5, R0, 0x9 ;  /* 0x0000000005007211 */ /* 0x000fe400078e48ff */
[----:B------:R-:W1:Y:S02]  /*00d0*/  LDC.64 R4, c[0x0][0x238] ;  /* 0x00008e00ff047b82 */ /* 0x000e640000000a00 */
[----:B------:R-:W-:-:S04]  /*00e0*/  LEA.HI R3, R3, R0, RZ, 0xa ;  /* 0x0000000003037211 */ /* 0x000fc800078f50ff */
[----:B------:R-:W-:-:S04]  /*00f0*/  SHF.R.S32.HI R3, RZ, 0xa, R3 ;  /* 0x0000000aff037819 */ /* 0x000fc80000011403 */
[----:B------:R-:W-:-:S04]  /*0100*/  LEA.HI R2, R3, R3, RZ, 0x7 ;  /* 0x0000000303027211 */ /* 0x000fc800078f38ff */
[----:B------:R-:W-:-:S04]  /*0110*/  LOP3.LUT R2, R2, 0xffffff80, RZ, 0xc0, !PT ;  /* 0xffffff8002027812 */ /* 0x000fc800078ec0ff */
[----:B------:R-:W-:Y:S02]  /*0120*/  IADD3 R19, R3, -R2, RZ ;  /* 0x8000000203137210 */ /* 0x000fe40007ffe0ff */
[----:B------:R-:W3:Y:S03]  /*0130*/  LDC.64 R2, c[0x0][0x210] ;  /* 0x00008400ff027b82 */ /* 0x000ee60000000a00 */
[----:B--2---:R-:W-:-:S05]  /*0140*/  IMAD.WIDE R14, R19, 0x4, R14 ;  /* 0x00000004130e7825 */ /* 0x004fca00078e020e */
[----:B------:R2:W2:Y:S01]  /*0150*/  LDG.E.EL R18, desc[UR4][R14.64] ;  /* 0x000000040e127981 */ /* 0x0004a2000c2e1900 */
[----:B----4-:R-:W-:-:S04]  /*0160*/  IMAD.WIDE R10, R19, 0x4, R10 ;  /* 0x00000004130a7825 */ /* 0x010fc800078e020a */
[----:B-----5:R-:W-:Y:S01]  /*0170*/  IMAD.WIDE R12, R19, 0x4, R12 ;  /* 0x00000004130c7825 */ /* 0x020fe200078e020c */
[----:B------:R4:W5:Y:S04]  /*0180*/  LDG.E.EL R8, desc[UR4][R10.64] ;  /* 0x000000040a087981 */ /* 0x000968000c2e1900 */
[----:B------:R-:W5:Y:S01]  /*0190*/  LDG.E.EL R9, desc[UR4][R12.64] ;  /* 0x000000040c097981 */ /* 0x000f62000c2e1900 */
[----:B---3--:R-:W-:-:S05]  /*01a0*/  IMAD.WIDE R2, R0, 0x4, R2 ;  /* 0x0000000400027825 */ /* 0x008fca00078e0202 */
[----:B------:R-:W5:Y:S01]  /*01b0*/  LDG.E.64 R6, desc[UR4][R2.64] ;  /* 0x0000000402067981 */ /* 0x000f62000c1e1b00 */
[----:B0-2---:R-:W-:-:S04]  /*01c0*/  IMAD.WIDE R14, R19, 0x4, R16 ;  /* 0x00000004130e7825 */ /* 0x005fc800078e0210 */
[----:B-1----:R-:W-:Y:S02]  /*01d0*/  IMAD.WIDE R16, R19, 0x4, R4 ;  /* 0x0000000413107825 */ /* 0x002fe400078e0204 */
[----:B------:R-:W2:Y:S01]  /*01e0*/  LDG.E.EL R14, desc[UR4][R14.64] ;  /* 0x000000040e0e7981 */ /* 0x000ea2000c2e1900 */
[----:B----4-:R-:W-:Y:S01]  /*01f0*/  HFMA2.MMA R10, -RZ, RZ, 1.625, 0 ;  /* 0x3e800000ff0a7435 */ /* 0x010fe200000001ff */
[----:B------:R-:W0:Y:S02]  /*0200*/  LDC.64 R4, c[0x0][0x240] ;  /* 0x00009000ff047b82 */ /* 0x000e240000000a00 */
[----:B------:R-:W2:Y:S01]  /*0210*/  LDG.E.EL R17, desc[UR4][R16.64] ;  /* 0x0000000410117981 */ /* 0x000ea2000c2e1900 */
[----:B0-----:R-:W-:-:S04]  /*0220*/  IMAD.WIDE R4, R0, 0x4, R4 ;  /* 0x0000000400047825 */ /* 0x001fc800078e0204 */
[----:B------:R-:W-:-:S04]  /*0230*/  FADD R18, R18, 9.9999997473787516356e-06 ;  /* 0x3727c5ac12127421 */ /* 0x000fc80000000000 */
[----:B------:R-:W0:Y:S02]  /*0240*/  MUFU.SQRT R19, R18 ;  /* 0x0000001200137308 */ /* 0x000e240000002000 */
[C---:B0-----:R-:W-:Y:S02]  /*0250*/  FSETP.GT.AND P0, PT, R19.reuse, 8.50705917302346158658e+37, PT ;  /* 0x7e8000001300780b */ /* 0x041fe40003f04000 */
[----:B------:R-:W-:-:S11]  /*0260*/  FSETP.GEU.AND P1, PT, R19, 1.175494350822287508e-38, PT ;  /* 0x008000001300780b */ /* 0x000fd60003f2e000 */
[----:B------:R-:W-:-:S04]  /*0270*/  @P0 FMUL R19, R19, 0.25 ;  /* 0x3e80000013130820 */ /* 0x000fc80000400000 */
[----:B------:R-:W-:-:S06]  /*0280*/  @!P1 FMUL R19, R19, 16777216 ;  /* 0x4b80000013139820 */ /* 0x000fcc0000400000 */
[----:B------:R-:W0:Y:S01]  /*0290*/  MUFU.RCP R19, R19 ;  /* 0x0000001300137308 */ /* 0x000e220000001000 */
[----:B------:R-:W-:Y:S01]  /*02a0*/  FSEL R10, R10, 1, P0 ;  /* 0x3f8000000a0a7808 */ /* 0x000fe20000000000 */
[--C-:B-----5:R-:W-:Y:S01]  /*02b0*/  FADD R6, R6, R8.reuse ;  /* 0x0000000806067221 */ /* 0x120fe20000000000 */
[----:B------:R-:W-:-:S03]  /*02c0*/  FADD R7, R7, R8 ;  /* 0x0000000807077221 */ /* 0x000fc60000000000 */
[----:B------:R-:W-:Y:S01]  /*02d0*/  @!P1 FMUL R10, R10, 16777216 ;  /* 0x4b8000000a0a9820 */ /* 0x000fe20000400000 */
[C---:B------:R-:W-:Y:S01]  /*02e0*/  FADD R8, -R9.reuse, R6 ;  /* 0x0000000609087221 */ /* 0x040fe20000000100 */
[----:B------:R-:W-:Y:S02]  /*02f0*/  FADD R9, -R9, R7 ;  /* 0x0000000709097221 */ /* 0x000fe40000000100 */
[----:B0-----:R-:W-:-:S04]  /*0300*/  FMUL R10, R19, R10 ;  /* 0x0000000a130a7220 */ /* 0x001fc80000400000 */
[-C--:B------:R-:W-:Y:S01]  /*0310*/  FMUL R8, R8, R10.reuse ;  /* 0x0000000a08087220 */ /* 0x080fe20000400000 */
[----:B------:R-:W-:-:S03]  /*0320*/  FMUL R10, R9, R10 ;  /* 0x0000000a090a7220 */ /* 0x000fc60000400000 */
[C-C-:B--2---:R-:W-:Y:S01]  /*0330*/  FFMA R8, R14.reuse, R8, R17.reuse ;  /* 0x000000080e087223 */ /* 0x144fe20000000011 */
[----:B------:R-:W-:-:S04]  /*0340*/  FFMA R10, R14, R10, R17 ;  /* 0x0000000a0e0a7223 */ /* 0x000fc80000000011 */
[----:B------:R-:W-:Y:S02]  /*0350*/  FSETP.GEU.AND P0, PT, R8, RZ, PT ;  /* 0x000000ff0800720b */ /* 0x000fe40003f0e000 */
[----:B------:R-:W-:Y:S02]  /*0360*/  FSETP.GEU.AND P1, PT, R10, RZ, PT ;  /* 0x000000ff0a00720b */ /* 0x000fe40003f2e000 */
[----:B------:R-:W-:Y:S02]  /*0370*/  FSEL R8, R8, RZ, P0 ;  /* 0x000000ff08087208 */ /* 0x000fe40000000000 */
[----:B------:R-:W-:Y:S01]  /*0380*/  FSEL R9, R10, RZ, P1 ;  /* 0x000000ff0a097208 */ /* 0x000fe20000800000 */
[----:B------:R-:W-:Y:S04]  /*0390*/  STG.E.64 desc[UR4][R2.64], R6 ;  /* 0x0000000602007986 */ /* 0x000fe8000c101b04 */
[----:B------:R-:W-:Y:S01]  /*03a0*/  STG.E.64 desc[UR4][R4.64], R8 ;  /* 0x0000000804007986 */ /* 0x000fe2000c101b04 */
[----:B------:R-:W-:Y:S05]  /*03b0*/  EXIT ;  /* 0x000000000000794d */ /* 0x000fea0003800000 */
.L_x_0:
[----:B------:R-:W-:-:S00]  /*03c0*/  BRA `(.L_x_0) ;  /* 0xfffffffc00fc7947 */ /* 0x000fc0000383ffff */
[----:B------:R-:W-:-:S00]  /*03d0*/  NOP ;  /* 0x0000000000007918 */ /* 0x000fc00000000000 */
        /* <DEDUP_REMOVED lines=10> */
.L_x_1:


//--------------------- .nv.global.init           --------------------------
	.section	.nv.global.init,"aw",@progbits
.nv.global.init:
	.type		_$_str,@object
	.size		_$_str,(_$_str_$_2 - _$_str)
_$_str:
        /*0000*/ 	.byte	0x5f, 0x5f, 0x43, 0x55, 0x44, 0x41, 0x5f, 0x46, 0x54, 0x5a, 0x00
	.type		_$_str_$_2,@object
	.size		_$_str_$_2,(.L_1 - _$_str_$_2)
_$_str_$_2:
        /*000b*/ 	.byte	0x5f, 0x5f, 0x43, 0x55, 0x44, 0x41, 0x5f, 0x50, 0x52, 0x45, 0x43, 0x5f, 0x53, 0x51, 0x52, 0x54
        /*001b*/ 	.byte	0x00
.L_1:


//--------------------- .nv.constant0.triton_poi_fused__native_batch_norm_legit_no_training_convolution_relu_8 --------------------------
	.section	.nv.constant0.triton_poi_fused__native_batch_norm_legit_no_training_convolution_relu_8,"a",@progbits
	.sectionflags	@""
	.align	4
.nv.constant0.triton_poi_fused__native_batch_norm_legit_no_training_convolution_relu_8:
	.zero		588
